//
// Generated by NVIDIA NVVM Compiler
//
// Compiler Build ID: CL-36424714
// Cuda compilation tools, release 13.0, V13.0.88
// Based on NVVM 20.0.0
//

.version 9.0
.target sm_100
.address_size 64

	// .globl	_Z5bcasti
.extern .func  (.param .b32 func_retval0) vprintf
(
	.param .b64 vprintf_param_0,
	.param .b64 vprintf_param_1
)
;
.global .align 1 .b8 $str[20] = {116, 104, 114, 101, 97, 100, 32, 37, 100, 32, 118, 97, 108, 117, 101, 32, 37, 100, 10};

.visible .entry _Z5bcasti(
	.param .u32 _Z5bcasti_param_0
)
{
	.local .align 8 .b8 	__local_depot0[8];
	.reg .b64 	%SP;
	.reg .b64 	%SPL;
	.reg .pred 	%p<4>;
	.reg .b32 	%r<11>;
	.reg .b64 	%rd<5>;

	mov.u64 	%SPL, __local_depot0;
	cvta.local.u64 	%SP, %SPL;
	add.u64 	%rd1, %SP, 0;
	add.u64 	%rd2, %SPL, 0;
	mov.u32 	%r1, %tid.x;
	shfl.sync.idx.b32	%r2|%p1, %r1, 1, 31, -1;
	st.local.v2.u32 	[%rd2], {%r1, %r2};
	mov.u64 	%rd3, $str;
	cvta.global.u64 	%rd4, %rd3;
	{ // callseq 0, 0
	.param .b64 param0;
	st.param.b64 	[param0], %rd4;
	.param .b64 param1;
	st.param.b64 	[param1], %rd1;
	.param .b32 retval0;
	call.uni (retval0), 
	vprintf, 
	(
	param0, 
	param1
	);
	ld.param.b32 	%r3, [retval0];
	} // callseq 0
	shfl.sync.up.b32	%r5|%p2, %r1, 1, 0, -1;
	st.local.v2.u32 	[%rd2], {%r1, %r5};
	{ // callseq 1, 0
	.param .b64 param0;
	st.param.b64 	[param0], %rd4;
	.param .b64 param1;
	st.param.b64 	[param1], %rd1;
	.param .b32 retval0;
	call.uni (retval0), 
	vprintf, 
	(
	param0, 
	param1
	);
	ld.param.b32 	%r6, [retval0];
	} // callseq 1
	shfl.sync.down.b32	%r8|%p3, %r1, 1, 31, -1;
	st.local.v2.u32 	[%rd2], {%r1, %r8};
	{ // callseq 2, 0
	.param .b64 param0;
	st.param.b64 	[param0], %rd4;
	.param .b64 param1;
	st.param.b64 	[param1], %rd1;
	.param .b32 retval0;
	call.uni (retval0), 
	vprintf, 
	(
	param0, 
	param1
	);
	ld.param.b32 	%r9, [retval0];
	} // callseq 2
	ret;

}


// ===== COMPILED SASS (sm_100) =====

	.target	sm_100

	.elftype	@"ET_EXEC"


//--------------------- .note.nv.tkinfo           --------------------------
	.section	.note.nv.tkinfo,"",@"SHT_NOTE"
	.sectionflags	@"SHF_NOTE_NV_TKINFO"
	.tkinfo
        /*0018*/ 	.word	0x00000002
        /*0030*/ 	.string	""
        /*0030*/ 	.string	"ptxas"
        /*0030*/ 	.string	"Cuda compilation tools, release 13.0, V13.0.88"
        /*0030*/ 	.string	"Build cuda_13.0.r13.0/compiler.36424714_0"
        /*0030*/ 	.string	"-arch sm_100 -m 64 "



//--------------------- .note.nv.cuinfo           --------------------------
	.section	.note.nv.cuinfo,"",@"SHT_NOTE"
	.sectionflags	@"SHF_NOTE_NV_CUINFO"
        /*0018*/ 	.short	0x0002
        /*001a*/ 	.short	0x0064
        /*001c*/ 	.short	0x0082
	.zero		2


//--------------------- .nv.info                  --------------------------
	.section	.nv.info,"",@"SHT_CUDA_INFO"
	.align	4


	//----- nvinfo : EIATTR_REGCOUNT
	.align		4
        /*0000*/ 	.byte	0x04, 0x2f
        /*0002*/ 	.short	(.L_2 - .L_1)
	.align		4
.L_1:
        /*0004*/ 	.word	index@(_Z5bcasti)
        /*0008*/ 	.word	0x00000018


	//----- nvinfo : EIATTR_FRAME_SIZE
	.align		4
.L_2:
        /*000c*/ 	.byte	0x04, 0x11
        /*000e*/ 	.short	(.L_4 - .L_3)
	.align		4
.L_3:
        /*0010*/ 	.word	index@(_Z5bcasti)
        /*0014*/ 	.word	0x00000008


	//----- nvinfo : EIATTR_MIN_STACK_SIZE
	.align		4
.L_4:
        /*0018*/ 	.byte	0x04, 0x12
        /*001a*/ 	.short	(.L_6 - .L_5)
	.align		4
.L_5:
        /*001c*/ 	.word	index@(_Z5bcasti)
        /*0020*/ 	.word	0x00000008
.L_6:


//--------------------- .nv.compat                --------------------------
	.section	.nv.compat,"",@"SHT_CUDA_COMPAT_INFO"
	.align	4
        /*0000*/ 	.byte	0x02, 0x09, 0x00, 0x00, 0x02, 0x02, 0x01, 0x00, 0x02, 0x05, 0x05, 0x00, 0x03, 0x07, 0x01, 0x01
        /*0010*/ 	.byte	0x02, 0x03, 0x00, 0x00, 0x02, 0x06, 0x01, 0x00, 0x04, 0x0b, 0x08, 0x00, 0x09, 0x00, 0x00, 0x00
        /*0020*/ 	.byte	0x00, 0x00, 0x00, 0x00


//--------------------- .nv.info._Z5bcasti        --------------------------
	.section	.nv.info._Z5bcasti,"",@"SHT_CUDA_INFO"
	.sectionflags	@""
	.align	4


	//----- nvinfo : EIATTR_CUDA_API_VERSION
	.align		4
        /*0000*/ 	.byte	0x04, 0x37
        /*0002*/ 	.short	(.L_8 - .L_7)
.L_7:
        /*0004*/ 	.word	0x00000082


	//----- nvinfo : EIATTR_KPARAM_INFO
	.align		4
.L_8:
        /*0008*/ 	.byte	0x04, 0x17
        /*000a*/ 	.short	(.L_10 - .L_9)
.L_9:
        /*000c*/ 	.word	0x00000000
        /*0010*/ 	.short	0x0000
        /*0012*/ 	.short	0x0000
        /*0014*/ 	.byte	0x00, 0xf0, 0x11, 0x00


	//----- nvinfo : EIATTR_SPARSE_MMA_MASK
	.align		4
.L_10:
        /*0018*/ 	.byte	0x03, 0x50
        /*001a*/ 	.short	0x0000


	//----- nvinfo : EIATTR_MAXREG_COUNT
	.align		4
        /*001c*/ 	.byte	0x03, 0x1b
        /*001e*/ 	.short	0x00ff


	//----- nvinfo : EIATTR_EXTERNS
	.align		4
        /*0020*/ 	.byte	0x04, 0x0f
        /*0022*/ 	.short	(.L_12 - .L_11)


	//   ....[0]....
	.align		4
.L_11:
        /*0024*/ 	.word	index@(vprintf)


	//----- nvinfo : EIATTR_MERCURY_ISA_VERSION
	.align		4
.L_12:
        /*0028*/ 	.byte	0x03, 0x5f
        /*002a*/ 	.short	0x0101


	//----- nvinfo : EIATTR_COOP_GROUP_MASK_REGIDS
	.align		4
        /*002c*/ 	.byte	0x04, 0x29
        /*002e*/ 	.short	(.L_14 - .L_13)


	//   ....[0]....
.L_13:
        /*0030*/ 	.word	0xffffffff


	//   ....[1]....
        /*0034*/ 	.word	0xffffffff


	//   ....[2]....
        /*0038*/ 	.word	0xffffffff


	//   ....[3]....
        /*003c*/ 	.word	0x0500000f


	//   ....[4]....
        /*0040*/ 	.word	0x0500000f


	//----- nvinfo : EIATTR_COOP_GROUP_INSTR_OFFSETS
	.align		4
.L_14:
        /*0044*/ 	.byte	0x04, 0x28
        /*0046*/ 	.short	(.L_16 - .L_15)


	//   ....[0]....
.L_15:
        /*0048*/ 	.word	0x000000e0


	//   ....[1]....
        /*004c*/ 	.word	0x00000140


	//   ....[2]....
        /*0050*/ 	.word	0x000001e0


	//   ....[3]....
        /*0054*/ 	.word	0x00000310


	//   ....[4]....
        /*0058*/ 	.word	0x00000400


	//----- nvinfo : EIATTR_VRC_CTA_INIT_COUNT
	.align		4
.L_16:
        /*005c*/ 	.byte	0x02, 0x4a
	.zero		1
	.zero		1


	//----- nvinfo : EIATTR_SYSCALL_OFFSETS
	.align		4
        /*0060*/ 	.byte	0x04, 0x46
        /*0062*/ 	.short	(.L_18 - .L_17)


	//   ....[0]....
.L_17:
        /*0064*/ 	.word	0x00000110


	//   ....[1]....
        /*0068*/ 	.word	0x000001d0


	//   ....[2]....
        /*006c*/ 	.word	0x00000270


	//   ....[3]....
        /*0070*/ 	.word	0x00000390


	//----- nvinfo : EIATTR_EXIT_INSTR_OFFSETS
	.align		4
.L_18:
        /*0074*/ 	.byte	0x04, 0x1c
        /*0076*/ 	.short	(.L_20 - .L_19)


	//   ....[0]....
.L_19:
        /*0078*/ 	.word	0x00000280


	//----- nvinfo : EIATTR_CRS_STACK_SIZE
	.align		4
.L_20:
        /*007c*/ 	.byte	0x04, 0x1e
        /*007e*/ 	.short	(.L_22 - .L_21)
.L_21:
        /*0080*/ 	.word	0x00000000


	//----- nvinfo : EIATTR_CBANK_PARAM_SIZE
	.align		4
.L_22:
        /*0084*/ 	.byte	0x03, 0x19
        /*0086*/ 	.short	0x0004


	//----- nvinfo : EIATTR_PARAM_CBANK
	.align		4
        /*0088*/ 	.byte	0x04, 0x0a
        /*008a*/ 	.short	(.L_24 - .L_23)
	.align		4
.L_23:
        /*008c*/ 	.word	index@(.nv.constant0._Z5bcasti)
        /*0090*/ 	.short	0x0380
        /*0092*/ 	.short	0x0004


	//----- nvinfo : EIATTR_SW_WAR
	.align		4
.L_24:
        /*0094*/ 	.byte	0x04, 0x36
        /*0096*/ 	.short	(.L_26 - .L_25)
.L_25:
        /*0098*/ 	.word	0x00000008
.L_26:


//--------------------- .nv.callgraph             --------------------------
	.section	.nv.callgraph,"",@"SHT_CUDA_CALLGRAPH"
	.align	4
	.sectionentsize	8
	.align		4
        /*0000*/ 	.word	0x00000000
	.align		4
        /*0004*/ 	.word	0xffffffff
	.align		4
        /*0008*/ 	.word	index@(_Z5bcasti)
	.align		4
        /*000c*/ 	.word	index@(vprintf)
	.align		4
        /*0010*/ 	.word	0x00000000
	.align		4
        /*0014*/ 	.word	0xfffffffe
	.align		4
        /*0018*/ 	.word	0x00000000
	.align		4
        /*001c*/ 	.word	0xfffffffd
	.align		4
        /*0020*/ 	.word	0x00000000
	.align		4
        /*0024*/ 	.word	0xfffffffc


//--------------------- .nv.constant4             --------------------------
	.section	.nv.constant4,"a",@progbits
	.align	8
	.align		8
.nv.constant4:
        /*0000*/ 	.dword	vprintf
	.align		8
        /*0008*/ 	.dword	$str


//--------------------- .text._Z5bcasti           --------------------------
	.section	.text._Z5bcasti,"ax",@progbits
	.align	128
        .global         _Z5bcasti
        .type           _Z5bcasti,@function
        .size           _Z5bcasti,(.L_x_10 - _Z5bcasti)
        .other          _Z5bcasti,@"STO_CUDA_ENTRY STV_DEFAULT"
_Z5bcasti:
.text._Z5bcasti:
[----:B------:R-:W0:Y:S01]  /*0000*/  LDC R1, c[0x0][0x37c] ;  /* 0x0000df00ff017b82 */ /* 0x000e220000000800 */
[----:B------:R-:W1:Y:S01]  /*0010*/  S2R R2, SR_TID.X ;  /* 0x0000000000027919 */ /* 0x000e620000002100 */
[----:B------:R-:W2:Y:S01]  /*0020*/  LDCU UR4, c[0x0][0x2f8] ;  /* 0x00005f00ff0477ac */ /* 0x000ea20008000800 */
[----:B0-----:R-:W-:Y:S01]  /*0030*/  VIADD R1, R1, 0xfffffff8 ;  /* 0xfffffff801017836 */ /* 0x001fe20000000000 */
[----:B------:R-:W-:Y:S01]  /*0040*/  MOV R18, 0x0 ;  /* 0x0000000000127802 */ /* 0x000fe20000000f00 */
[----:B------:R-:W0:Y:S03]  /*0050*/  LDCU UR5, c[0x0][0x2fc] ;  /* 0x00005f80ff0577ac */ /* 0x000e260008000800 */
[----:B------:R3:W4:Y:S01]  /*0060*/  LDC.64 R8, c[0x4][R18] ;  /* 0x0100000012087b82 */ /* 0x0007220000000a00 */
[----:B------:R-:W5:Y:S01]  /*0070*/  LDCU.64 UR6, c[0x4][0x8] ;  /* 0x01000100ff0677ac */ /* 0x000f620008000a00 */
[----:B--2---:R-:W-:-:S05]  /*0080*/  IADD3 R16, P0, PT, R1, UR4, RZ ;  /* 0x0000000401107c10 */ /* 0x004fca000ff1e0ff */
[----:B0-----:R-:W-:Y:S02]  /*0090*/  IMAD.X R17, RZ, RZ, UR5, P0 ;  /* 0x00000005ff117e24 */ /* 0x001fe400080e06ff */
[----:B------:R-:W-:Y:S01]  /*00a0*/  IMAD.MOV.U32 R6, RZ, RZ, R16 ;  /* 0x000000ffff067224 */ /* 0x000fe200078e0010 */
[----:B-----5:R-:W-:Y:S01]  /*00b0*/  MOV R4, UR6 ;  /* 0x0000000600047c02 */ /* 0x020fe20008000f00 */
[----:B------:R-:W-:Y:S01]  /*00c0*/  IMAD.U32 R5, RZ, RZ, UR7 ;  /* 0x00000007ff057e24 */ /* 0x000fe2000f8e00ff */
[----:B------:R-:W-:Y:S01]  /*00d0*/  MOV R7, R17 ;  /* 0x0000001100077202 */ /* 0x000fe20000000f00 */
[----:B-1----:R-:W0:Y:S04]  /*00e0*/  SHFL.IDX PT, R3, R2, 0x1, 0x1f ;  /* 0x00201f0002037f89 */ /* 0x002e2800000e0000 */
[----:B0-----:R3:W-:Y:S02]  /*00f0*/  STL.64 [R1], R2 ;  /* 0x0000000201007387 */ /* 0x0017e40000100a00 */
[----:B------:R-:W-:-:S07]  /*0100*/  LEPC R20, `(.L_x_0) ;  /* 0x000000001014794e */ /* 0x000fce0000000000 */
[----:B---34-:R-:W-:Y:S05]  /*0110*/  CALL.ABS.NOINC R8 ;  /* 0x0000000008007343 */ /* 0x018fea0003c00000 */
.L_x_0:
[----:B------:R-:W-:-:S03]  /*0120*/  UMOV UR4, 0xffffffff ;  /* 0xffffffff00047882 */ /* 0x000fc60000000000 */
[----:B------:R-:W-:Y:S05]  /*0130*/  BRA.DIV UR4, `(.L_x_1) ;  /* 0x0000000204547947 */ /* 0x000fea000b800000 */
[----:B------:R-:W0:Y:S01]  /*0140*/  SHFL.UP PT, R3, R2, 0x1, RZ ;  /* 0x0420000002037989 */ /* 0x000e2200000e00ff */
[----:B------:R1:W2:Y:S01]  /*0150*/  LDC.64 R8, c[0x4][R18] ;  /* 0x0100000012087b82 */ /* 0x0002a20000000a00 */
[----:B------:R-:W3:Y:S01]  /*0160*/  LDCU.64 UR4, c[0x4][0x8] ;  /* 0x01000100ff0477ac */ /* 0x000ee20008000a00 */
[----:B------:R-:W-:Y:S01]  /*0170*/  MOV R6, R16 ;  /* 0x0000001000067202 */ /* 0x000fe20000000f00 */
[----:B------:R-:W-:Y:S02]  /*0180*/  IMAD.MOV.U32 R7, RZ, RZ, R17 ;  /* 0x000000ffff077224 */ /* 0x000fe400078e0011 */
[----:B---3--:R-:W-:Y:S02]  /*0190*/  IMAD.U32 R4, RZ, RZ, UR4 ;  /* 0x00000004ff047e24 */ /* 0x008fe4000f8e00ff */
[----:B------:R-:W-:Y:S01]  /*01a0*/  IMAD.U32 R5, RZ, RZ, UR5 ;  /* 0x00000005ff057e24 */ /* 0x000fe2000f8e00ff */
[----:B0-----:R1:W-:Y:S06]  /*01b0*/  STL.64 [R1], R2 ;  /* 0x0000000201007387 */ /* 0x0013ec0000100a00 */
[----:B------:R-:W-:-:S07]  /*01c0*/  LEPC R20, `(.L_x_2) ;  /* 0x000000001014794e */ /* 0x000fce0000000000 */
[----:B-12---:R-:W-:Y:S05]  /*01d0*/  CALL.ABS.NOINC R8 ;  /* 0x0000000008007343 */ /* 0x006fea0003c00000 */
.L_x_2:
[----:B------:R0:W1:Y:S02]  /*01e0*/  SHFL.DOWN PT, R3, R2, 0x1, 0x1f ;  /* 0x08201f0002037f89 */ /* 0x00006400000e0000 */
.L_x_8:
[----:B------:R-:W2:Y:S01]  /*01f0*/  LDC.64 R18, c[0x4][R18] ;  /* 0x0100000012127b82 */ /* 0x000ea20000000a00 */
[----:B-1----:R1:W-:Y:S01]  /*0200*/  STL.64 [R1], R2 ;  /* 0x0000000201007387 */ /* 0x0023e20000100a00 */
[----:B------:R-:W3:Y:S01]  /*0210*/  LDCU.64 UR4, c[0x4][0x8] ;  /* 0x01000100ff0477ac */ /* 0x000ee20008000a00 */
[----:B------:R-:W-:Y:S01]  /*0220*/  IMAD.MOV.U32 R6, RZ, RZ, R16 ;  /* 0x000000ffff067224 */ /* 0x000fe200078e0010 */
[----:B------:R-:W-:Y:S01]  /*0230*/  MOV R7, R17 ;  /* 0x0000001100077202 */ /* 0x000fe20000000f00 */
[----:B---3--:R-:W-:Y:S01]  /*0240*/  IMAD.U32 R4, RZ, RZ, UR4 ;  /* 0x00000004ff047e24 */ /* 0x008fe2000f8e00ff */
[----:B------:R-:W-:-:S07]  /*0250*/  MOV R5, UR5 ;  /* 0x0000000500057c02 */ /* 0x000fce0008000f00 */
[----:B------:R-:W-:-:S07]  /*0260*/  LEPC R20, `(.L_x_3) ;  /* 0x000000001014794e */ /* 0x000fce0000000000 */
[----:B012---:R-:W-:Y:S05]  /*0270*/  CALL.ABS.NOINC R18 ;  /* 0x0000000012007343 */ /* 0x007fea0003c00000 */
.L_x_3:
[----:B------:R-:W-:Y:S05]  /*0280*/  EXIT ;  /* 0x000000000000794d */ /* 0x000fea0003800000 */
.L_x_1:
[----:B------:R-:W-:Y:S02]  /*0290*/  HFMA2 R12, -RZ, RZ, 0, 5.9604644775390625e-08 ;  /* 0x00000001ff0c7431 */ /* 0x000fe400000001ff */
[----:B------:R-:W-:Y:S01]  /*02a0*/  IMAD.MOV.U32 R13, RZ, RZ, R2 ;  /* 0x000000ffff0d7224 */ /* 0x000fe200078e0002 */
[----:B------:R-:W-:Y:S01]  /*02b0*/  MOV R15, 0xffffffff ;  /* 0xffffffff000f7802 */ /* 0x000fe20000000f00 */
[----:B------:R-:W-:Y:S01]  /*02c0*/  IMAD.MOV.U32 R11, RZ, RZ, RZ ;  /* 0x000000ffff0b7224 */ /* 0x000fe200078e00ff */
[----:B------:R0:W1:Y:S01]  /*02d0*/  LDC.64 R8, c[0x4][R18] ;  /* 0x0100000012087b82 */ /* 0x0000620000000a00 */
[----:B------:R-:W-:Y:S01]  /*02e0*/  MOV R6, R16 ;  /* 0x0000001000067202 */ /* 0x000fe20000000f00 */
[----:B------:R-:W-:-:S07]  /*02f0*/  IMAD.MOV.U32 R7, RZ, RZ, R17 ;  /* 0x000000ffff077224 */ /* 0x000fce00078e0011 */
[----:B01----:R-:W-:Y:S05]  /*0300*/  WARPSYNC.COLLECTIVE R15, `(.L_x_4) ;  /* 0x000000000f087348 */ /* 0x003fea0003c00000 */
[----:B------:R2:W3:Y:S02]  /*0310*/  SHFL.UP P6, R14, R13, R12, R11 ;  /* 0x0400000c0d0e7389 */ /* 0x0004e400000c000b */
[----:B0123--:R-:W-:Y:S05]  /*0320*/  ENDCOLLECTIVE ;  /* 0x000000000000791b */ /* 0x00ffea0003800000 */
.L_x_4:
[----:B------:R-:W0:Y:S02]  /*0330*/  LDCU.64 UR4, c[0x4][0x8] ;  /* 0x01000100ff0477ac */ /* 0x000e240008000a00 */
[----:B0-----:R-:W-:Y:S01]  /*0340*/  MOV R4, UR4 ;  /* 0x0000000400047c02 */ /* 0x001fe20008000f00 */
[----:B------:R-:W-:Y:S02]  /*0350*/  IMAD.U32 R5, RZ, RZ, UR5 ;  /* 0x00000005ff057e24 */ /* 0x000fe4000f8e00ff */
[----:B------:R-:W-:-:S05]  /*0360*/  IMAD.MOV.U32 R3, RZ, RZ, R14 ;  /* 0x000000ffff037224 */ /* 0x000fca00078e000e */
[----:B------:R0:W-:Y:S02]  /*0370*/  STL.64 [R1], R2 ;  /* 0x0000000201007387 */ /* 0x0001e40000100a00 */
[----:B------:R-:W-:-:S07]  /*0380*/  LEPC R20, `(.L_x_5) ;  /* 0x000000001014794e */ /* 0x000fce0000000000 */
[----:B0-----:R-:W-:Y:S05]  /*0390*/  CALL.ABS.NOINC R8 ;  /* 0x0000000008007343 */ /* 0x001fea0003c00000 */
.L_x_5:
[----:B------:R-:W-:Y:S01]  /*03a0*/  HFMA2 R11, -RZ, RZ, 0, 1.847743988037109375e-06 ;  /* 0x0000001fff0b7431 */ /* 0x000fe200000001ff */
[----:B------:R-:W-:Y:S01]  /*03b0*/  BSSY B0, `(.L_x_6) ;  /* 0x0000007000007945 */ /* 0x000fe20003800000 */
[----:B------:R-:W-:Y:S01]  /*03c0*/  MOV R13, R2 ;  /* 0x00000002000d7202 */ /* 0x000fe20000000f00 */
[----:B------:R-:W-:Y:S02]  /*03d0*/  IMAD.MOV.U32 R12, RZ, RZ, 0x1 ;  /* 0x00000001ff0c7424 */ /* 0x000fe400078e00ff */
[----:B------:R-:W-:-:S07]  /*03e0*/  IMAD.MOV.U32 R15, RZ, RZ, -0x1 ;  /* 0xffffffffff0f7424 */ /* 0x000fce00078e00ff */
[----:B------:R-:W-:Y:S05]  /*03f0*/  WARPSYNC.COLLECTIVE R15, `(.L_x_7) ;  /* 0x000000000f087348 */ /* 0x000fea0003c00000 */
[----:B------:R0:W1:Y:S02]  /*0400*/  SHFL.DOWN P6, R14, R13, R12, R11 ;  /* 0x0800000c0d0e7389 */ /* 0x00006400000c000b */
[----:B01----:R-:W-:Y:S05]  /*0410*/  ENDCOLLECTIVE ;  /* 0x000000000000791b */ /* 0x003fea0003800000 */
.L_x_7:
[----:B------:R-:W-:Y:S05]  /*0420*/  BSYNC B0 ;  /* 0x0000000000007941 */ /* 0x000fea0003800000 */
.L_x_6:
[----:B------:R-:W-:Y:S01]  /*0430*/  MOV R3, R14 ;  /* 0x0000000e00037202 */ /* 0x000fe20000000f00 */
[----:B------:R-:W-:Y:S06]  /*0440*/  BRA `(.L_x_8) ;  /* 0xfffffffc00687947 */ /* 0x000fec000383ffff */
.L_x_9:
[----:B------:R-:W-:-:S00]  /*0450*/  BRA `(.L_x_9) ;  /* 0xfffffffc00fc7947 */ /* 0x000fc0000383ffff */
[----:B------:R-:W-:-:S00]  /*0460*/  NOP ;  /* 0x0000000000007918 */ /* 0x000fc00000000000 */
        /* <DEDUP_REMOVED lines=9> */
.L_x_10:


//--------------------- .nv.global.init           --------------------------
	.section	.nv.global.init,"aw",@progbits
.nv.global.init:
	.type		$str,@object
	.size		$str,(.L_0 - $str)
$str:
        /*0000*/ 	.byte	0x74, 0x68, 0x72, 0x65, 0x61, 0x64, 0x20, 0x25, 0x64, 0x20, 0x76, 0x61, 0x6c, 0x75, 0x65, 0x20
        /*0010*/ 	.byte	0x25, 0x64, 0x0a, 0x00
.L_0:


//--------------------- .nv.shared.reserved.0     --------------------------
	.section	.nv.shared.reserved.0,"aw",@nobits
	.weak		__nv_reservedSMEM_offset_0_alias
	.size		__nv_reservedSMEM_offset_0_alias, 0, 64
	.other		__nv_reservedSMEM_offset_0_alias,@"STO_CUDA_RESERVED_SHARED STV_DEFAULT"
__nv_reservedSMEM_offset_0_alias:
	.zero		0
	.zero		64


//--------------------- .nv.constant0._Z5bcasti   --------------------------
	.section	.nv.constant0._Z5bcasti,"a",@progbits
	.sectionflags	@""
	.align	4
.nv.constant0._Z5bcasti:
	.zero		900


//--------------------- SYMBOLS --------------------------

	.type		.nv.reservedSmem.offset0,@object
	.size		.nv.reservedSmem.offset0,0x4
	.type		vprintf,@function
